//
// Generated by NVIDIA NVVM Compiler
//
// Compiler Build ID: CL-36424714
// Cuda compilation tools, release 13.0, V13.0.88
// Based on NVVM 20.0.0
//

.version 9.0
.target sm_100
.address_size 64

	// .globl	_Z19cuda_kernel_projectPhS_mm

.visible .entry _Z19cuda_kernel_projectPhS_mm(
	.param .u64 .ptr .align 1 _Z19cuda_kernel_projectPhS_mm_param_0,
	.param .u64 .ptr .align 1 _Z19cuda_kernel_projectPhS_mm_param_1,
	.param .u64 _Z19cuda_kernel_projectPhS_mm_param_2,
	.param .u64 _Z19cuda_kernel_projectPhS_mm_param_3
)
{
	.reg .b16 	%rs<4>;
	.reg .b32 	%r<25>;
	.reg .b32 	%f<10>;
	.reg .b64 	%rd<28>;
	.reg .b64 	%fd<7>;

	ld.param.u64 	%rd1, [_Z19cuda_kernel_projectPhS_mm_param_0];
	ld.param.u64 	%rd2, [_Z19cuda_kernel_projectPhS_mm_param_1];
	ld.param.u64 	%rd3, [_Z19cuda_kernel_projectPhS_mm_param_2];
	ld.param.u64 	%rd4, [_Z19cuda_kernel_projectPhS_mm_param_3];
	cvta.to.global.u64 	%rd5, %rd2;
	cvta.to.global.u64 	%rd6, %rd1;
	mov.u32 	%r1, %ctaid.x;
	mov.u32 	%r2, %ntid.x;
	mov.u32 	%r3, %tid.x;
	mad.lo.s32 	%r4, %r1, %r2, %r3;
	mov.u32 	%r5, %ctaid.y;
	mov.u32 	%r6, %ntid.y;
	mov.u32 	%r7, %tid.y;
	mad.lo.s32 	%r8, %r5, %r6, %r7;
	cvt.u64.u32 	%rd7, %r8;
	mul.lo.s64 	%rd8, %rd3, %rd7;
	shl.b32 	%r9, %r4, 2;
	add.s32 	%r10, %r9, -4;
	cvt.s64.s32 	%rd9, %r10;
	add.s64 	%rd10, %rd8, %rd9;
	add.s64 	%rd11, %rd6, %rd10;
	add.s32 	%r11, %r9, 4;
	cvt.s64.s32 	%rd12, %r11;
	add.s64 	%rd13, %rd8, %rd12;
	add.s64 	%rd14, %rd6, %rd13;
	cvt.s64.s32 	%rd15, %r9;
	add.s64 	%rd16, %rd8, %rd15;
	add.s64 	%rd17, %rd16, %rd4;
	add.s64 	%rd18, %rd6, %rd17;
	sub.s64 	%rd19, %rd15, %rd4;
	add.s64 	%rd20, %rd19, %rd8;
	add.s64 	%rd21, %rd6, %rd20;
	add.s32 	%r12, %r8, -1;
	cvt.s64.s32 	%rd22, %r12;
	mad.lo.s64 	%rd23, %rd3, %rd22, %rd15;
	add.s64 	%rd24, %rd6, %rd23;
	add.s64 	%rd25, %rd16, %rd3;
	add.s64 	%rd26, %rd6, %rd25;
	ld.global.u8 	%r13, [%rd14];
	ld.global.u8 	%r14, [%rd11];
	sub.s32 	%r15, %r13, %r14;
	cvt.rn.f64.s32 	%fd1, %r15;
	mul.f64 	%fd2, %fd1, 0d3FE0000000000000;
	cvt.rn.f32.f64 	%f1, %fd2;
	ld.global.u8 	%r16, [%rd21];
	ld.global.u8 	%r17, [%rd18];
	sub.s32 	%r18, %r16, %r17;
	cvt.rn.f64.s32 	%fd3, %r18;
	mul.f64 	%fd4, %fd3, 0d3FE0000000000000;
	cvt.rn.f32.f64 	%f2, %fd4;
	ld.global.u8 	%r19, [%rd26];
	ld.global.u8 	%r20, [%rd24];
	sub.s32 	%r21, %r19, %r20;
	cvt.rn.f64.s32 	%fd5, %r21;
	mul.f64 	%fd6, %fd5, 0d3FE0000000000000;
	cvt.rn.f32.f64 	%f3, %fd6;
	add.s64 	%rd27, %rd5, %rd16;
	ld.global.u8 	%rs1, [%rd27];
	cvt.rn.f32.u16 	%f4, %rs1;
	ld.global.u8 	%rs2, [%rd27+1];
	cvt.rn.f32.u16 	%f5, %rs2;
	ld.global.u8 	%rs3, [%rd27+2];
	cvt.rn.f32.u16 	%f6, %rs3;
	sub.f32 	%f7, %f4, %f1;
	cvt.rzi.u32.f32 	%r22, %f7;
	st.global.u8 	[%rd27], %r22;
	sub.f32 	%f8, %f5, %f2;
	cvt.rzi.u32.f32 	%r23, %f8;
	st.global.u8 	[%rd27+1], %r23;
	sub.f32 	%f9, %f6, %f3;
	cvt.rzi.u32.f32 	%r24, %f9;
	st.global.u8 	[%rd27+2], %r24;
	ret;

}


// ===== COMPILED SASS (sm_100) =====

	.target	sm_100

	.elftype	@"ET_EXEC"


//--------------------- .note.nv.tkinfo           --------------------------
	.section	.note.nv.tkinfo,"",@"SHT_NOTE"
	.sectionflags	@"SHF_NOTE_NV_TKINFO"
	.tkinfo
        /*0018*/ 	.word	0x00000002
        /*0030*/ 	.string	""
        /*0030*/ 	.string	"ptxas"
        /*0030*/ 	.string	"Cuda compilation tools, release 13.0, V13.0.88"
        /*0030*/ 	.string	"Build cuda_13.0.r13.0/compiler.36424714_0"
        /*0030*/ 	.string	"-arch sm_100 -m 64 "



//--------------------- .note.nv.cuinfo           --------------------------
	.section	.note.nv.cuinfo,"",@"SHT_NOTE"
	.sectionflags	@"SHF_NOTE_NV_CUINFO"
        /*0018*/ 	.short	0x0002
        /*001a*/ 	.short	0x0064
        /*001c*/ 	.short	0x0082
	.zero		2


//--------------------- .nv.info                  --------------------------
	.section	.nv.info,"",@"SHT_CUDA_INFO"
	.align	4


	//----- nvinfo : EIATTR_REGCOUNT
	.align		4
        /*0000*/ 	.byte	0x04, 0x2f
        /*0002*/ 	.short	(.L_1 - .L_0)
	.align		4
.L_0:
        /*0004*/ 	.word	index@(_Z19cuda_kernel_projectPhS_mm)
        /*0008*/ 	.word	0x00000018


	//----- nvinfo : EIATTR_FRAME_SIZE
	.align		4
.L_1:
        /*000c*/ 	.byte	0x04, 0x11
        /*000e*/ 	.short	(.L_3 - .L_2)
	.align		4
.L_2:
        /*0010*/ 	.word	index@(_Z19cuda_kernel_projectPhS_mm)
        /*0014*/ 	.word	0x00000000


	//----- nvinfo : EIATTR_MIN_STACK_SIZE
	.align		4
.L_3:
        /*0018*/ 	.byte	0x04, 0x12
        /*001a*/ 	.short	(.L_5 - .L_4)
	.align		4
.L_4:
        /*001c*/ 	.word	index@(_Z19cuda_kernel_projectPhS_mm)
        /*0020*/ 	.word	0x00000000
.L_5:


//--------------------- .nv.compat                --------------------------
	.section	.nv.compat,"",@"SHT_CUDA_COMPAT_INFO"
	.align	4
        /*0000*/ 	.byte	0x02, 0x09, 0x00, 0x00, 0x02, 0x02, 0x01, 0x00, 0x02, 0x05, 0x05, 0x00, 0x03, 0x07, 0x01, 0x01
        /*0010*/ 	.byte	0x02, 0x03, 0x00, 0x00, 0x02, 0x06, 0x01, 0x00, 0x04, 0x0b, 0x08, 0x00, 0x01, 0x00, 0x00, 0x00
        /*0020*/ 	.byte	0x00, 0x00, 0x00, 0x00


//--------------------- .nv.info._Z19cuda_kernel_projectPhS_mm --------------------------
	.section	.nv.info._Z19cuda_kernel_projectPhS_mm,"",@"SHT_CUDA_INFO"
	.sectionflags	@""
	.align	4


	//----- nvinfo : EIATTR_CUDA_API_VERSION
	.align		4
        /*0000*/ 	.byte	0x04, 0x37
        /*0002*/ 	.short	(.L_7 - .L_6)
.L_6:
        /*0004*/ 	.word	0x00000082


	//----- nvinfo : EIATTR_KPARAM_INFO
	.align		4
.L_7:
        /*0008*/ 	.byte	0x04, 0x17
        /*000a*/ 	.short	(.L_9 - .L_8)
.L_8:
        /*000c*/ 	.word	0x00000000
        /*0010*/ 	.short	0x0003
        /*0012*/ 	.short	0x0018
        /*0014*/ 	.byte	0x00, 0xf0, 0x21, 0x00


	//----- nvinfo : EIATTR_KPARAM_INFO
	.align		4
.L_9:
        /*0018*/ 	.byte	0x04, 0x17
        /*001a*/ 	.short	(.L_11 - .L_10)
.L_10:
        /*001c*/ 	.word	0x00000000
        /*0020*/ 	.short	0x0002
        /*0022*/ 	.short	0x0010
        /*0024*/ 	.byte	0x00, 0xf0, 0x21, 0x00


	//----- nvinfo : EIATTR_KPARAM_INFO
	.align		4
.L_11:
        /*0028*/ 	.byte	0x04, 0x17
        /*002a*/ 	.short	(.L_13 - .L_12)
.L_12:
        /*002c*/ 	.word	0x00000000
        /*0030*/ 	.short	0x0001
        /*0032*/ 	.short	0x0008
        /*0034*/ 	.byte	0x00, 0xf5, 0x21, 0x00


	//----- nvinfo : EIATTR_KPARAM_INFO
	.align		4
.L_13:
        /*0038*/ 	.byte	0x04, 0x17
        /*003a*/ 	.short	(.L_15 - .L_14)
.L_14:
        /*003c*/ 	.word	0x00000000
        /*0040*/ 	.short	0x0000
        /*0042*/ 	.short	0x0000
        /*0044*/ 	.byte	0x00, 0xf5, 0x21, 0x00


	//----- nvinfo : EIATTR_SPARSE_MMA_MASK
	.align		4
.L_15:
        /*0048*/ 	.byte	0x03, 0x50
        /*004a*/ 	.short	0x0000


	//----- nvinfo : EIATTR_MAXREG_COUNT
	.align		4
        /*004c*/ 	.byte	0x03, 0x1b
        /*004e*/ 	.short	0x00ff


	//----- nvinfo : EIATTR_MERCURY_ISA_VERSION
	.align		4
        /*0050*/ 	.byte	0x03, 0x5f
        /*0052*/ 	.short	0x0101


	//----- nvinfo : EIATTR_VRC_CTA_INIT_COUNT
	.align		4
        /*0054*/ 	.byte	0x02, 0x4a
	.zero		1
	.zero		1


	//----- nvinfo : EIATTR_EXIT_INSTR_OFFSETS
	.align		4
        /*0058*/ 	.byte	0x04, 0x1c
        /*005a*/ 	.short	(.L_17 - .L_16)


	//   ....[0]....
.L_16:
        /*005c*/ 	.word	0x00000510


	//----- nvinfo : EIATTR_CBANK_PARAM_SIZE
	.align		4
.L_17:
        /*0060*/ 	.byte	0x03, 0x19
        /*0062*/ 	.short	0x0020


	//----- nvinfo : EIATTR_PARAM_CBANK
	.align		4
        /*0064*/ 	.byte	0x04, 0x0a
        /*0066*/ 	.short	(.L_19 - .L_18)
	.align		4
.L_18:
        /*0068*/ 	.word	index@(.nv.constant0._Z19cuda_kernel_projectPhS_mm)
        /*006c*/ 	.short	0x0380
        /*006e*/ 	.short	0x0020


	//----- nvinfo : EIATTR_SW_WAR
	.align		4
.L_19:
        /*0070*/ 	.byte	0x04, 0x36
        /*0072*/ 	.short	(.L_21 - .L_20)
.L_20:
        /*0074*/ 	.word	0x00000008
.L_21:


//--------------------- .nv.callgraph             --------------------------
	.section	.nv.callgraph,"",@"SHT_CUDA_CALLGRAPH"
	.align	4
	.sectionentsize	8
	.align		4
        /*0000*/ 	.word	0x00000000
	.align		4
        /*0004*/ 	.word	0xffffffff
	.align		4
        /*0008*/ 	.word	0x00000000
	.align		4
        /*000c*/ 	.word	0xfffffffe
	.align		4
        /*0010*/ 	.word	0x00000000
	.align		4
        /*0014*/ 	.word	0xfffffffd
	.align		4
        /*0018*/ 	.word	0x00000000
	.align		4
        /*001c*/ 	.word	0xfffffffc


//--------------------- .text._Z19cuda_kernel_projectPhS_mm --------------------------
	.section	.text._Z19cuda_kernel_projectPhS_mm,"ax",@progbits
	.align	128
        .global         _Z19cuda_kernel_projectPhS_mm
        .type           _Z19cuda_kernel_projectPhS_mm,@function
        .size           _Z19cuda_kernel_projectPhS_mm,(.L_x_1 - _Z19cuda_kernel_projectPhS_mm)
        .other          _Z19cuda_kernel_projectPhS_mm,@"STO_CUDA_ENTRY STV_DEFAULT"
_Z19cuda_kernel_projectPhS_mm:
.text._Z19cuda_kernel_projectPhS_mm:
[----:B------:R-:W-:Y:S01]  /*0000*/  LDC R1, c[0x0][0x37c] ;  /* 0x0000df00ff017b82 */ /* 0x000fe20000000800 */
[----:B------:R-:W0:Y:S07]  /*0010*/  S2R R3, SR_TID.X ;  /* 0x0000000000037919 */ /* 0x000e2e0000002100 */
[----:B------:R-:W0:Y:S01]  /*0020*/  S2UR UR4, SR_CTAID.X ;  /* 0x00000000000479c3 */ /* 0x000e220000002500 */
[----:B------:R-:W1:Y:S01]  /*0030*/  LDCU.128 UR8, c[0x0][0x390] ;  /* 0x00007200ff0877ac */ /* 0x000e620008000c00 */
[----:B------:R-:W2:Y:S06]  /*0040*/  S2R R0, SR_TID.Y ;  /* 0x0000000000007919 */ /* 0x000eac0000002200 */
[----:B------:R-:W0:Y:S08]  /*0050*/  LDC R6, c[0x0][0x360] ;  /* 0x0000d800ff067b82 */ /* 0x000e300000000800 */
[----:B------:R-:W2:Y:S08]  /*0060*/  S2UR UR5, SR_CTAID.Y ;  /* 0x00000000000579c3 */ /* 0x000eb00000002600 */
[----:B------:R-:W2:Y:S01]  /*0070*/  LDC R15, c[0x0][0x364] ;  /* 0x0000d900ff0f7b82 */ /* 0x000ea20000000800 */
[----:B0-----:R-:W-:-:S07]  /*0080*/  IMAD R6, R6, UR4, R3 ;  /* 0x0000000406067c24 */ /* 0x001fce000f8e0203 */
[----:B------:R-:W0:Y:S01]  /*0090*/  LDC.64 R2, c[0x0][0x380] ;  /* 0x0000e000ff027b82 */ /* 0x000e220000000a00 */
[----:B------:R-:W-:-:S04]  /*00a0*/  IMAD.SHL.U32 R6, R6, 0x4, RZ ;  /* 0x0000000406067824 */ /* 0x000fc800078e00ff */
[C---:B------:R-:W-:Y:S01]  /*00b0*/  VIADD R12, R6.reuse, 0xfffffffc ;  /* 0xfffffffc060c7836 */ /* 0x040fe20000000000 */
[----:B------:R-:W-:Y:S01]  /*00c0*/  SHF.R.S32.HI R7, RZ, 0x1f, R6 ;  /* 0x0000001fff077819 */ /* 0x000fe20000011406 */
[C---:B------:R-:W-:Y:S01]  /*00d0*/  VIADD R10, R6.reuse, 0x4 ;  /* 0x00000004060a7836 */ /* 0x040fe20000000000 */
[----:B-1----:R-:W-:Y:S02]  /*00e0*/  IADD3 R8, P0, PT, R6, -UR10, RZ ;  /* 0x8000000a06087c10 */ /* 0x002fe4000ff1e0ff */
[----:B------:R-:W-:Y:S02]  /*00f0*/  SHF.R.S32.HI R13, RZ, 0x1f, R12 ;  /* 0x0000001fff0d7819 */ /* 0x000fe4000001140c */
[----:B------:R-:W-:Y:S01]  /*0100*/  SHF.R.S32.HI R11, RZ, 0x1f, R10 ;  /* 0x0000001fff0b7819 */ /* 0x000fe2000001140a */
[----:B--2---:R-:W-:Y:S01]  /*0110*/  IMAD R15, R15, UR5, R0 ;  /* 0x000000050f0f7c24 */ /* 0x004fe2000f8e0200 */
[----:B------:R-:W-:Y:S01]  /*0120*/  IADD3.X R9, PT, PT, R7, ~UR11, RZ, P0, !PT ;  /* 0x8000000b07097c10 */ /* 0x000fe200087fe4ff */
[----:B------:R-:W1:Y:S02]  /*0130*/  LDCU.64 UR4, c[0x0][0x358] ;  /* 0x00006b00ff0477ac */ /* 0x000e640008000a00 */
[----:B------:R-:W-:-:S02]  /*0140*/  VIADD R17, R15, 0xffffffff ;  /* 0xffffffff0f117836 */ /* 0x000fc40000000000 */
[----:B------:R-:W-:-:S03]  /*0150*/  IMAD.WIDE.U32 R12, R15, UR8, R12 ;  /* 0x000000080f0c7c25 */ /* 0x000fc6000f8e000c */
[----:B------:R-:W-:Y:S01]  /*0160*/  SHF.R.S32.HI R0, RZ, 0x1f, R17 ;  /* 0x0000001fff007819 */ /* 0x000fe20000011411 */
[----:B------:R-:W-:Y:S01]  /*0170*/  IMAD.WIDE.U32 R4, R15, UR8, R6 ;  /* 0x000000080f047c25 */ /* 0x000fe2000f8e0006 */
[----:B0-----:R-:W-:-:S03]  /*0180*/  IADD3 R16, P0, PT, R12, R2, RZ ;  /* 0x000000020c107210 */ /* 0x001fc60007f1e0ff */
[----:B------:R-:W-:-:S04]  /*0190*/  IMAD.WIDE.U32 R6, R17, UR8, R6 ;  /* 0x0000000811067c25 */ /* 0x000fc8000f8e0006 */
[----:B------:R-:W-:Y:S01]  /*01a0*/  IMAD R0, R0, UR8, RZ ;  /* 0x0000000800007c24 */ /* 0x000fe2000f8e02ff */
[----:B------:R-:W-:Y:S01]  /*01b0*/  IADD3 R6, P2, PT, R6, R2, RZ ;  /* 0x0000000206067210 */ /* 0x000fe20007f5e0ff */
[C---:B------:R-:W-:Y:S02]  /*01c0*/  IMAD R14, R15.reuse, UR9, RZ ;  /* 0x000000090f0e7c24 */ /* 0x040fe4000f8e02ff */
[----:B------:R-:W-:-:S04]  /*01d0*/  IMAD.WIDE.U32 R10, R15, UR8, R10 ;  /* 0x000000080f0a7c25 */ /* 0x000fc8000f8e000a */
[----:B------:R-:W-:Y:S01]  /*01e0*/  IMAD R0, R17, UR9, R0 ;  /* 0x0000000911007c24 */ /* 0x000fe2000f8e0200 */
[----:B------:R-:W-:Y:S01]  /*01f0*/  IADD3.X R17, PT, PT, R3, R13, R14, P0, !PT ;  /* 0x0000000d03117210 */ /* 0x000fe200007fe40e */
[----:B------:R-:W-:Y:S01]  /*0200*/  IMAD.WIDE.U32 R8, R15, UR8, R8 ;  /* 0x000000080f087c25 */ /* 0x000fe2000f8e0008 */
[----:B------:R-:W-:Y:S02]  /*0210*/  IADD3 R18, P1, PT, R10, R2, RZ ;  /* 0x000000020a127210 */ /* 0x000fe40007f3e0ff */
[----:B------:R-:W-:Y:S01]  /*0220*/  IADD3 R13, P0, PT, R4, UR10, RZ ;  /* 0x0000000a040d7c10 */ /* 0x000fe2000ff1e0ff */
[----:B------:R-:W-:Y:S01]  /*0230*/  IMAD.IADD R10, R14, 0x1, R5 ;  /* 0x000000010e0a7824 */ /* 0x000fe200078e0205 */
[C---:B------:R-:W-:Y:S02]  /*0240*/  IADD3.X R7, PT, PT, R3.reuse, R7, R0, P2, !PT ;  /* 0x0000000703077210 */ /* 0x040fe400017fe400 */
[----:B------:R-:W-:Y:S01]  /*0250*/  IADD3.X R19, PT, PT, R3, R14, R11, P1, !PT ;  /* 0x0000000e03137210 */ /* 0x000fe20000ffe40b */
[----:B-1----:R-:W2:Y:S01]  /*0260*/  LDG.E.U8 R0, desc[UR4][R16.64] ;  /* 0x0000000410007981 */ /* 0x002ea2000c1e1100 */
[----:B------:R-:W-:-:S02]  /*0270*/  IADD3 R12, P2, PT, R13, R2, RZ ;  /* 0x000000020d0c7210 */ /* 0x000fc40007f5e0ff */
[----:B------:R-:W-:Y:S01]  /*0280*/  IADD3 R20, P3, PT, R8, R2, RZ ;  /* 0x0000000208147210 */ /* 0x000fe20007f7e0ff */
[----:B------:R-:W2:Y:S01]  /*0290*/  LDG.E.U8 R11, desc[UR4][R18.64] ;  /* 0x00000004120b7981 */ /* 0x000ea2000c1e1100 */
[----:B------:R-:W-:Y:S02]  /*02a0*/  IADD3 R15, P1, PT, R4, UR8, RZ ;  /* 0x00000008040f7c10 */ /* 0x000fe4000ff3e0ff */
[C-C-:B------:R-:W-:Y:S01]  /*02b0*/  IADD3.X R13, PT, PT, R3.reuse, UR11, R10.reuse, P2, P0 ;  /* 0x0000000b030d7c10 */ /* 0x140fe200097e040a */
[----:B------:R-:W3:Y:S01]  /*02c0*/  LDG.E.U8 R7, desc[UR4][R6.64] ;  /* 0x0000000406077981 */ /* 0x000ee2000c1e1100 */
[----:B------:R-:W-:Y:S02]  /*02d0*/  IADD3.X R21, PT, PT, R3, R14, R9, P3, !PT ;  /* 0x0000000e03157210 */ /* 0x000fe40001ffe409 */
[----:B------:R-:W-:Y:S01]  /*02e0*/  IADD3 R14, P0, PT, R15, R2, RZ ;  /* 0x000000020f0e7210 */ /* 0x000fe20007f1e0ff */
[----:B------:R-:W0:Y:S01]  /*02f0*/  LDC.64 R8, c[0x0][0x388] ;  /* 0x0000e200ff087b82 */ /* 0x000e220000000a00 */
[----:B------:R-:W4:Y:S02]  /*0300*/  LDG.E.U8 R13, desc[UR4][R12.64] ;  /* 0x000000040c0d7981 */ /* 0x000f24000c1e1100 */
[----:B------:R-:W-:-:S02]  /*0310*/  IADD3.X R15, PT, PT, R3, UR9, R10, P0, P1 ;  /* 0x00000009030f7c10 */ /* 0x000fc400087e240a */
[----:B------:R-:W4:Y:S04]  /*0320*/  LDG.E.U8 R20, desc[UR4][R20.64] ;  /* 0x0000000414147981 */ /* 0x000f28000c1e1100 */
[----:B------:R-:W3:Y:S01]  /*0330*/  LDG.E.U8 R14, desc[UR4][R14.64] ;  /* 0x000000040e0e7981 */ /* 0x000ee2000c1e1100 */
[----:B0-----:R-:W-:-:S05]  /*0340*/  IADD3 R4, P0, PT, R4, R8, RZ ;  /* 0x0000000804047210 */ /* 0x001fca0007f1e0ff */
[----:B------:R-:W-:-:S05]  /*0350*/  IMAD.X R5, R10, 0x1, R9, P0 ;  /* 0x000000010a057824 */ /* 0x000fca00000e0609 */
[----:B------:R-:W5:Y:S04]  /*0360*/  LDG.E.U8 R16, desc[UR4][R4.64] ;  /* 0x0000000404107981 */ /* 0x000f68000c1e1100 */
[----:B------:R-:W5:Y:S04]  /*0370*/  LDG.E.U8 R2, desc[UR4][R4.64+0x1] ;  /* 0x0000010404027981 */ /* 0x000f68000c1e1100 */
[----:B------:R-:W5:Y:S01]  /*0380*/  LDG.E.U8 R3, desc[UR4][R4.64+0x2] ;  /* 0x0000020404037981 */ /* 0x000f62000c1e1100 */
[----:B--2---:R-:W-:-:S04]  /*0390*/  IMAD.IADD R0, R11, 0x1, -R0 ;  /* 0x000000010b007824 */ /* 0x004fc800078e0a00 */
[----:B------:R-:W0:Y:S01]  /*03a0*/  I2F.F64 R8, R0 ;  /* 0x0000000000087312 */ /* 0x000e220000201c00 */
[----:B----4-:R-:W-:Y:S02]  /*03b0*/  IMAD.IADD R13, R20, 0x1, -R13 ;  /* 0x00000001140d7824 */ /* 0x010fe400078e0a0d */
[----:B---3--:R-:W-:-:S05]  /*03c0*/  IMAD.IADD R12, R14, 0x1, -R7 ;  /* 0x000000010e0c7824 */ /* 0x008fca00078e0a07 */
[----:B------:R-:W1:Y:S08]  /*03d0*/  I2F.F64 R10, R13 ;  /* 0x0000000d000a7312 */ /* 0x000e700000201c00 */
[----:B------:R-:W2:Y:S01]  /*03e0*/  I2F.F64 R6, R12 ;  /* 0x0000000c00067312 */ /* 0x000ea20000201c00 */
[----:B0-----:R-:W-:Y:S02]  /*03f0*/  DMUL R8, R8, 0.5 ;  /* 0x3fe0000008087828 */ /* 0x001fe40000000000 */
[----:B-1----:R-:W-:-:S02]  /*0400*/  DMUL R10, R10, 0.5 ;  /* 0x3fe000000a0a7828 */ /* 0x002fc40000000000 */
[----:B--2---:R-:W-:-:S06]  /*0410*/  DMUL R6, R6, 0.5 ;  /* 0x3fe0000006067828 */ /* 0x004fcc0000000000 */
[----:B------:R-:W0:Y:S08]  /*0420*/  F2F.F32.F64 R8, R8 ;  /* 0x0000000800087310 */ /* 0x000e300000301000 */
[----:B------:R-:W1:Y:S08]  /*0430*/  F2F.F32.F64 R10, R10 ;  /* 0x0000000a000a7310 */ /* 0x000e700000301000 */
[----:B------:R-:W2:Y:S01]  /*0440*/  F2F.F32.F64 R6, R6 ;  /* 0x0000000600067310 */ /* 0x000ea20000301000 */
[----:B-----5:R-:W-:-:S02]  /*0450*/  I2FP.F32.U32 R15, R16 ;  /* 0x00000010000f7245 */ /* 0x020fc40000201000 */
[----:B------:R-:W-:Y:S02]  /*0460*/  I2FP.F32.U32 R13, R2 ;  /* 0x00000002000d7245 */ /* 0x000fe40000201000 */
[----:B------:R-:W-:Y:S01]  /*0470*/  I2FP.F32.U32 R3, R3 ;  /* 0x0000000300037245 */ /* 0x000fe20000201000 */
[----:B0-----:R-:W-:Y:S02]  /*0480*/  FADD R15, -R8, R15 ;  /* 0x0000000f080f7221 */ /* 0x001fe40000000100 */
[----:B-1----:R-:W-:Y:S02]  /*0490*/  FADD R13, -R10, R13 ;  /* 0x0000000d0a0d7221 */ /* 0x002fe40000000100 */
[----:B--2---:R-:W-:Y:S02]  /*04a0*/  FADD R3, -R6, R3 ;  /* 0x0000000306037221 */ /* 0x004fe40000000100 */
[----:B------:R-:W0:Y:S08]  /*04b0*/  F2I.U32.TRUNC.NTZ R15, R15 ;  /* 0x0000000f000f7305 */ /* 0x000e30000020f000 */
[----:B------:R-:W1:Y:S08]  /*04c0*/  F2I.U32.TRUNC.NTZ R13, R13 ;  /* 0x0000000d000d7305 */ /* 0x000e70000020f000 */
[----:B------:R-:W2:Y:S01]  /*04d0*/  F2I.U32.TRUNC.NTZ R3, R3 ;  /* 0x0000000300037305 */ /* 0x000ea2000020f000 */
[----:B0-----:R-:W-:Y:S04]  /*04e0*/  STG.E.U8 desc[UR4][R4.64], R15 ;  /* 0x0000000f04007986 */ /* 0x001fe8000c101104 */
[----:B-1----:R-:W-:Y:S04]  /*04f0*/  STG.E.U8 desc[UR4][R4.64+0x1], R13 ;  /* 0x0000010d04007986 */ /* 0x002fe8000c101104 */
[----:B--2---:R-:W-:Y:S01]  /*0500*/  STG.E.U8 desc[UR4][R4.64+0x2], R3 ;  /* 0x0000020304007986 */ /* 0x004fe2000c101104 */
[----:B------:R-:W-:Y:S05]  /*0510*/  EXIT ;  /* 0x000000000000794d */ /* 0x000fea0003800000 */
.L_x_0:
[----:B------:R-:W-:-:S00]  /*0520*/  BRA `(.L_x_0) ;  /* 0xfffffffc00fc7947 */ /* 0x000fc0000383ffff */
[----:B------:R-:W-:-:S00]  /*0530*/  NOP ;  /* 0x0000000000007918 */ /* 0x000fc00000000000 */
        /* <DEDUP_REMOVED lines=12> */
.L_x_1:


//--------------------- .nv.shared.reserved.0     --------------------------
	.section	.nv.shared.reserved.0,"aw",@nobits
	.weak		__nv_reservedSMEM_offset_0_alias
	.size		__nv_reservedSMEM_offset_0_alias, 0, 64
	.other		__nv_reservedSMEM_offset_0_alias,@"STO_CUDA_RESERVED_SHARED STV_DEFAULT"
__nv_reservedSMEM_offset_0_alias:
	.zero		0
	.zero		64


//--------------------- .nv.constant0._Z19cuda_kernel_projectPhS_mm --------------------------
	.section	.nv.constant0._Z19cuda_kernel_projectPhS_mm,"a",@progbits
	.sectionflags	@""
	.align	4
.nv.constant0._Z19cuda_kernel_projectPhS_mm:
	.zero		928


//--------------------- SYMBOLS --------------------------

	.type		.nv.reservedSmem.offset0,@object
	.size		.nv.reservedSmem.offset0,0x4
